//
// Generated by NVIDIA NVVM Compiler
//
// Compiler Build ID: CL-36424714
// Cuda compilation tools, release 13.0, V13.0.88
// Based on NVVM 20.0.0
//

.version 9.0
.target sm_100
.address_size 64

	// .globl	_Z17merge_sort_kernelPiS_ii

.visible .entry _Z17merge_sort_kernelPiS_ii(
	.param .u64 .ptr .align 1 _Z17merge_sort_kernelPiS_ii_param_0,
	.param .u64 .ptr .align 1 _Z17merge_sort_kernelPiS_ii_param_1,
	.param .u32 _Z17merge_sort_kernelPiS_ii_param_2,
	.param .u32 _Z17merge_sort_kernelPiS_ii_param_3
)
{
	.reg .pred 	%p<23>;
	.reg .b32 	%r<124>;
	.reg .b64 	%rd<39>;

	ld.param.u64 	%rd9, [_Z17merge_sort_kernelPiS_ii_param_0];
	ld.param.u64 	%rd10, [_Z17merge_sort_kernelPiS_ii_param_1];
	ld.param.u32 	%r61, [_Z17merge_sort_kernelPiS_ii_param_2];
	ld.param.u32 	%r62, [_Z17merge_sort_kernelPiS_ii_param_3];
	cvta.to.global.u64 	%rd1, %rd10;
	cvta.to.global.u64 	%rd2, %rd9;
	mov.u32 	%r63, %tid.x;
	mov.u32 	%r64, %ctaid.x;
	mov.u32 	%r65, %ntid.x;
	mad.lo.s32 	%r66, %r64, %r65, %r63;
	mul.lo.s32 	%r67, %r61, %r66;
	shl.b32 	%r1, %r67, 1;
	add.s32 	%r2, %r1, %r61;
	add.s32 	%r68, %r2, %r61;
	min.s32 	%r3, %r68, %r62;
	setp.ge.s32 	%p1, %r2, %r3;
	@%p1 bra 	$L__BB0_23;
	setp.lt.s32 	%p2, %r61, 1;
	mov.u32 	%r98, %r1;
	mov.u32 	%r99, %r2;
	mov.u32 	%r107, %r1;
	@%p2 bra 	$L__BB0_2;
	bra.uni 	$L__BB0_24;
$L__BB0_2:
	setp.ge.s32 	%p8, %r98, %r2;
	@%p8 bra 	$L__BB0_9;
	sub.s32 	%r77, %r2, %r98;
	and.b32  	%r7, %r77, 3;
	setp.eq.s32 	%p9, %r7, 0;
	mov.u32 	%r105, %r98;
	@%p9 bra 	$L__BB0_6;
	neg.s32 	%r101, %r7;
	mov.u32 	%r105, %r98;
$L__BB0_5:
	.pragma "nounroll";
	mul.wide.s32 	%rd17, %r107, 4;
	add.s64 	%rd18, %rd1, %rd17;
	mul.wide.s32 	%rd19, %r105, 4;
	add.s64 	%rd20, %rd2, %rd19;
	add.s32 	%r105, %r105, 1;
	ld.global.u32 	%r78, [%rd20];
	add.s32 	%r107, %r107, 1;
	st.global.u32 	[%rd18], %r78;
	add.s32 	%r101, %r101, 1;
	setp.ne.s32 	%p10, %r101, 0;
	@%p10 bra 	$L__BB0_5;
$L__BB0_6:
	sub.s32 	%r79, %r98, %r2;
	setp.gt.u32 	%p11, %r79, -4;
	@%p11 bra 	$L__BB0_9;
	add.s64 	%rd3, %rd2, 8;
	sub.s32 	%r113, %r105, %r2;
	add.s64 	%rd4, %rd1, 8;
$L__BB0_8:
	mul.wide.s32 	%rd21, %r105, 4;
	add.s64 	%rd22, %rd3, %rd21;
	mul.wide.s32 	%rd23, %r107, 4;
	add.s64 	%rd24, %rd4, %rd23;
	ld.global.u32 	%r80, [%rd22+-8];
	st.global.u32 	[%rd24+-8], %r80;
	ld.global.u32 	%r81, [%rd22+-4];
	st.global.u32 	[%rd24+-4], %r81;
	ld.global.u32 	%r82, [%rd22];
	st.global.u32 	[%rd24], %r82;
	add.s32 	%r105, %r105, 4;
	ld.global.u32 	%r83, [%rd22+4];
	add.s32 	%r107, %r107, 4;
	st.global.u32 	[%rd24+4], %r83;
	add.s32 	%r113, %r113, 4;
	setp.eq.s32 	%p12, %r113, 0;
	@%p12 bra 	$L__BB0_9;
	bra.uni 	$L__BB0_8;
$L__BB0_9:
	setp.ge.s32 	%p13, %r99, %r3;
	@%p13 bra 	$L__BB0_16;
	sub.s32 	%r84, %r3, %r99;
	and.b32  	%r26, %r84, 3;
	setp.eq.s32 	%p14, %r26, 0;
	mov.u32 	%r112, %r99;
	@%p14 bra 	$L__BB0_13;
	neg.s32 	%r108, %r26;
	mov.u32 	%r112, %r99;
$L__BB0_12:
	.pragma "nounroll";
	mul.wide.s32 	%rd25, %r107, 4;
	add.s64 	%rd26, %rd1, %rd25;
	mul.wide.s32 	%rd27, %r112, 4;
	add.s64 	%rd28, %rd2, %rd27;
	add.s32 	%r112, %r112, 1;
	ld.global.u32 	%r85, [%rd28];
	add.s32 	%r107, %r107, 1;
	st.global.u32 	[%rd26], %r85;
	add.s32 	%r108, %r108, 1;
	setp.ne.s32 	%p15, %r108, 0;
	@%p15 bra 	$L__BB0_12;
$L__BB0_13:
	sub.s32 	%r86, %r99, %r3;
	setp.gt.u32 	%p16, %r86, -4;
	@%p16 bra 	$L__BB0_16;
	add.s64 	%rd5, %rd2, 8;
	sub.s32 	%r119, %r112, %r3;
	add.s64 	%rd6, %rd1, 8;
$L__BB0_15:
	mul.wide.s32 	%rd29, %r112, 4;
	add.s64 	%rd30, %rd5, %rd29;
	mul.wide.s32 	%rd31, %r107, 4;
	add.s64 	%rd32, %rd6, %rd31;
	ld.global.u32 	%r87, [%rd30+-8];
	st.global.u32 	[%rd32+-8], %r87;
	ld.global.u32 	%r88, [%rd30+-4];
	st.global.u32 	[%rd32+-4], %r88;
	ld.global.u32 	%r89, [%rd30];
	st.global.u32 	[%rd32], %r89;
	add.s32 	%r112, %r112, 4;
	ld.global.u32 	%r90, [%rd30+4];
	add.s32 	%r107, %r107, 4;
	st.global.u32 	[%rd32+4], %r90;
	add.s32 	%r119, %r119, 4;
	setp.eq.s32 	%p17, %r119, 0;
	@%p17 bra 	$L__BB0_16;
	bra.uni 	$L__BB0_15;
$L__BB0_16:
	setp.ge.s32 	%p18, %r1, %r3;
	@%p18 bra 	$L__BB0_23;
	sub.s32 	%r91, %r3, %r1;
	and.b32  	%r43, %r91, 3;
	setp.eq.s32 	%p19, %r43, 0;
	mov.u32 	%r118, %r1;
	@%p19 bra 	$L__BB0_20;
	neg.s32 	%r116, %r43;
	mov.u32 	%r118, %r1;
$L__BB0_19:
	.pragma "nounroll";
	mul.wide.s32 	%rd33, %r118, 4;
	add.s64 	%rd34, %rd2, %rd33;
	add.s64 	%rd35, %rd1, %rd33;
	ld.global.u32 	%r92, [%rd35];
	st.global.u32 	[%rd34], %r92;
	add.s32 	%r118, %r118, 1;
	add.s32 	%r116, %r116, 1;
	setp.ne.s32 	%p20, %r116, 0;
	@%p20 bra 	$L__BB0_19;
$L__BB0_20:
	sub.s32 	%r93, %r1, %r3;
	setp.gt.u32 	%p21, %r93, -4;
	@%p21 bra 	$L__BB0_23;
	sub.s32 	%r122, %r118, %r3;
	add.s64 	%rd7, %rd1, 8;
	add.s64 	%rd8, %rd2, 8;
$L__BB0_22:
	mul.wide.s32 	%rd36, %r118, 4;
	add.s64 	%rd37, %rd7, %rd36;
	add.s64 	%rd38, %rd8, %rd36;
	ld.global.u32 	%r94, [%rd37+-8];
	st.global.u32 	[%rd38+-8], %r94;
	ld.global.u32 	%r95, [%rd37+-4];
	st.global.u32 	[%rd38+-4], %r95;
	ld.global.u32 	%r96, [%rd37];
	st.global.u32 	[%rd38], %r96;
	ld.global.u32 	%r97, [%rd37+4];
	st.global.u32 	[%rd38+4], %r97;
	add.s32 	%r118, %r118, 4;
	add.s32 	%r122, %r122, 4;
	setp.ne.s32 	%p22, %r122, 0;
	@%p22 bra 	$L__BB0_22;
$L__BB0_23:
	ret;
$L__BB0_24:
	mul.wide.s32 	%rd11, %r98, 4;
	add.s64 	%rd12, %rd2, %rd11;
	ld.global.u32 	%r69, [%rd12];
	mul.wide.s32 	%rd13, %r99, 4;
	add.s64 	%rd14, %rd2, %rd13;
	ld.global.u32 	%r71, [%rd14];
	setp.gt.s32 	%p3, %r69, %r71;
	setp.le.s32 	%p4, %r69, %r71;
	selp.u32 	%r73, 1, 0, %p4;
	add.s32 	%r98, %r98, %r73;
	selp.u32 	%r74, 1, 0, %p3;
	add.s32 	%r99, %r99, %r74;
	min.s32 	%r75, %r69, %r71;
	mul.wide.s32 	%rd15, %r107, 4;
	add.s64 	%rd16, %rd1, %rd15;
	st.global.u32 	[%rd16], %r75;
	add.s32 	%r107, %r107, 1;
	setp.lt.s32 	%p5, %r98, %r2;
	setp.lt.s32 	%p6, %r99, %r3;
	and.pred  	%p7, %p5, %p6;
	@%p7 bra 	$L__BB0_24;
	bra.uni 	$L__BB0_2;

}


// ===== COMPILED SASS (sm_100) =====

	.target	sm_100

	.elftype	@"ET_EXEC"


//--------------------- .note.nv.tkinfo           --------------------------
	.section	.note.nv.tkinfo,"",@"SHT_NOTE"
	.sectionflags	@"SHF_NOTE_NV_TKINFO"
	.tkinfo
        /*0018*/ 	.word	0x00000002
        /*0030*/ 	.string	""
        /*0030*/ 	.string	"ptxas"
        /*0030*/ 	.string	"Cuda compilation tools, release 13.0, V13.0.88"
        /*0030*/ 	.string	"Build cuda_13.0.r13.0/compiler.36424714_0"
        /*0030*/ 	.string	"-arch sm_100 -m 64 "



//--------------------- .note.nv.cuinfo           --------------------------
	.section	.note.nv.cuinfo,"",@"SHT_NOTE"
	.sectionflags	@"SHF_NOTE_NV_CUINFO"
        /*0018*/ 	.short	0x0002
        /*001a*/ 	.short	0x0064
        /*001c*/ 	.short	0x0082
	.zero		2


//--------------------- .nv.info                  --------------------------
	.section	.nv.info,"",@"SHT_CUDA_INFO"
	.align	4


	//----- nvinfo : EIATTR_REGCOUNT
	.align		4
        /*0000*/ 	.byte	0x04, 0x2f
        /*0002*/ 	.short	(.L_1 - .L_0)
	.align		4
.L_0:
        /*0004*/ 	.word	index@(_Z17merge_sort_kernelPiS_ii)
        /*0008*/ 	.word	0x00000018


	//----- nvinfo : EIATTR_FRAME_SIZE
	.align		4
.L_1:
        /*000c*/ 	.byte	0x04, 0x11
        /*000e*/ 	.short	(.L_3 - .L_2)
	.align		4
.L_2:
        /*0010*/ 	.word	index@(_Z17merge_sort_kernelPiS_ii)
        /*0014*/ 	.word	0x00000000


	//----- nvinfo : EIATTR_MIN_STACK_SIZE
	.align		4
.L_3:
        /*0018*/ 	.byte	0x04, 0x12
        /*001a*/ 	.short	(.L_5 - .L_4)
	.align		4
.L_4:
        /*001c*/ 	.word	index@(_Z17merge_sort_kernelPiS_ii)
        /*0020*/ 	.word	0x00000000
.L_5:


//--------------------- .nv.compat                --------------------------
	.section	.nv.compat,"",@"SHT_CUDA_COMPAT_INFO"
	.align	4
        /*0000*/ 	.byte	0x02, 0x09, 0x00, 0x00, 0x02, 0x02, 0x01, 0x00, 0x02, 0x05, 0x05, 0x00, 0x03, 0x07, 0x01, 0x01
        /*0010*/ 	.byte	0x02, 0x03, 0x00, 0x00, 0x02, 0x06, 0x01, 0x00, 0x04, 0x0b, 0x08, 0x00, 0x09, 0x00, 0x00, 0x00
        /*0020*/ 	.byte	0x00, 0x00, 0x00, 0x00


//--------------------- .nv.info._Z17merge_sort_kernelPiS_ii --------------------------
	.section	.nv.info._Z17merge_sort_kernelPiS_ii,"",@"SHT_CUDA_INFO"
	.sectionflags	@""
	.align	4


	//----- nvinfo : EIATTR_CUDA_API_VERSION
	.align		4
        /*0000*/ 	.byte	0x04, 0x37
        /*0002*/ 	.short	(.L_7 - .L_6)
.L_6:
        /*0004*/ 	.word	0x00000082


	//----- nvinfo : EIATTR_KPARAM_INFO
	.align		4
.L_7:
        /*0008*/ 	.byte	0x04, 0x17
        /*000a*/ 	.short	(.L_9 - .L_8)
.L_8:
        /*000c*/ 	.word	0x00000000
        /*0010*/ 	.short	0x0003
        /*0012*/ 	.short	0x0014
        /*0014*/ 	.byte	0x00, 0xf0, 0x11, 0x00


	//----- nvinfo : EIATTR_KPARAM_INFO
	.align		4
.L_9:
        /*0018*/ 	.byte	0x04, 0x17
        /*001a*/ 	.short	(.L_11 - .L_10)
.L_10:
        /*001c*/ 	.word	0x00000000
        /*0020*/ 	.short	0x0002
        /*0022*/ 	.short	0x0010
        /*0024*/ 	.byte	0x00, 0xf0, 0x11, 0x00


	//----- nvinfo : EIATTR_KPARAM_INFO
	.align		4
.L_11:
        /*0028*/ 	.byte	0x04, 0x17
        /*002a*/ 	.short	(.L_13 - .L_12)
.L_12:
        /*002c*/ 	.word	0x00000000
        /*0030*/ 	.short	0x0001
        /*0032*/ 	.short	0x0008
        /*0034*/ 	.byte	0x00, 0xf5, 0x21, 0x00


	//----- nvinfo : EIATTR_KPARAM_INFO
	.align		4
.L_13:
        /*0038*/ 	.byte	0x04, 0x17
        /*003a*/ 	.short	(.L_15 - .L_14)
.L_14:
        /*003c*/ 	.word	0x00000000
        /*0040*/ 	.short	0x0000
        /*0042*/ 	.short	0x0000
        /*0044*/ 	.byte	0x00, 0xf5, 0x21, 0x00


	//----- nvinfo : EIATTR_SPARSE_MMA_MASK
	.align		4
.L_15:
        /*0048*/ 	.byte	0x03, 0x50
        /*004a*/ 	.short	0x0000


	//----- nvinfo : EIATTR_MAXREG_COUNT
	.align		4
        /*004c*/ 	.byte	0x03, 0x1b
        /*004e*/ 	.short	0x00ff


	//----- nvinfo : EIATTR_MERCURY_ISA_VERSION
	.align		4
        /*0050*/ 	.byte	0x03, 0x5f
        /*0052*/ 	.short	0x0101


	//----- nvinfo : EIATTR_VRC_CTA_INIT_COUNT
	.align		4
        /*0054*/ 	.byte	0x02, 0x4a
	.zero		1
	.zero		1


	//----- nvinfo : EIATTR_EXIT_INSTR_OFFSETS
	.align		4
        /*0058*/ 	.byte	0x04, 0x1c
        /*005a*/ 	.short	(.L_17 - .L_16)


	//   ....[0]....
.L_16:
        /*005c*/ 	.word	0x000000b0


	//   ....[1]....
        /*0060*/ 	.word	0x00000860


	//   ....[2]....
        /*0064*/ 	.word	0x000009b0


	//   ....[3]....
        /*0068*/ 	.word	0x00000b40


	//----- nvinfo : EIATTR_CRS_STACK_SIZE
	.align		4
.L_17:
        /*006c*/ 	.byte	0x04, 0x1e
        /*006e*/ 	.short	(.L_19 - .L_18)
.L_18:
        /*0070*/ 	.word	0x00000000


	//----- nvinfo : EIATTR_CBANK_PARAM_SIZE
	.align		4
.L_19:
        /*0074*/ 	.byte	0x03, 0x19
        /*0076*/ 	.short	0x0018


	//----- nvinfo : EIATTR_PARAM_CBANK
	.align		4
        /*0078*/ 	.byte	0x04, 0x0a
        /*007a*/ 	.short	(.L_21 - .L_20)
	.align		4
.L_20:
        /*007c*/ 	.word	index@(.nv.constant0._Z17merge_sort_kernelPiS_ii)
        /*0080*/ 	.short	0x0380
        /*0082*/ 	.short	0x0018


	//----- nvinfo : EIATTR_SW_WAR
	.align		4
.L_21:
        /*0084*/ 	.byte	0x04, 0x36
        /*0086*/ 	.short	(.L_23 - .L_22)
.L_22:
        /*0088*/ 	.word	0x00000008
.L_23:


//--------------------- .nv.callgraph             --------------------------
	.section	.nv.callgraph,"",@"SHT_CUDA_CALLGRAPH"
	.align	4
	.sectionentsize	8
	.align		4
        /*0000*/ 	.word	0x00000000
	.align		4
        /*0004*/ 	.word	0xffffffff
	.align		4
        /*0008*/ 	.word	0x00000000
	.align		4
        /*000c*/ 	.word	0xfffffffe
	.align		4
        /*0010*/ 	.word	0x00000000
	.align		4
        /*0014*/ 	.word	0xfffffffd
	.align		4
        /*0018*/ 	.word	0x00000000
	.align		4
        /*001c*/ 	.word	0xfffffffc


//--------------------- .text._Z17merge_sort_kernelPiS_ii --------------------------
	.section	.text._Z17merge_sort_kernelPiS_ii,"ax",@progbits
	.align	128
        .global         _Z17merge_sort_kernelPiS_ii
        .type           _Z17merge_sort_kernelPiS_ii,@function
        .size           _Z17merge_sort_kernelPiS_ii,(.L_x_19 - _Z17merge_sort_kernelPiS_ii)
        .other          _Z17merge_sort_kernelPiS_ii,@"STO_CUDA_ENTRY STV_DEFAULT"
_Z17merge_sort_kernelPiS_ii:
.text._Z17merge_sort_kernelPiS_ii:
[----:B------:R-:W-:Y:S01]  /*0000*/  LDC R1, c[0x0][0x37c] ;  /* 0x0000df00ff017b82 */ /* 0x000fe20000000800 */
[----:B------:R-:W0:Y:S07]  /*0010*/  S2R R3, SR_TID.X ;  /* 0x0000000000037919 */ /* 0x000e2e0000002100 */
[----:B------:R-:W0:Y:S08]  /*0020*/  S2UR UR4, SR_CTAID.X ;  /* 0x00000000000479c3 */ /* 0x000e300000002500 */
[----:B------:R-:W0:Y:S08]  /*0030*/  LDC R0, c[0x0][0x360] ;  /* 0x0000d800ff007b82 */ /* 0x000e300000000800 */
[----:B------:R-:W1:Y:S01]  /*0040*/  LDC.64 R4, c[0x0][0x390] ;  /* 0x0000e400ff047b82 */ /* 0x000e620000000a00 */
[----:B0-----:R-:W-:-:S04]  /*0050*/  IMAD R3, R0, UR4, R3 ;  /* 0x0000000400037c24 */ /* 0x001fc8000f8e0203 */
[----:B-1----:R-:W-:-:S04]  /*0060*/  IMAD R3, R3, R4, RZ ;  /* 0x0000000403037224 */ /* 0x002fc800078e02ff */
[----:B------:R-:W-:-:S04]  /*0070*/  IMAD.SHL.U32 R3, R3, 0x2, RZ ;  /* 0x0000000203037824 */ /* 0x000fc800078e00ff */
[----:B------:R-:W-:-:S05]  /*0080*/  IMAD.IADD R7, R3, 0x1, R4 ;  /* 0x0000000103077824 */ /* 0x000fca00078e0204 */
[----:B------:R-:W-:-:S04]  /*0090*/  VIADDMNMX R0, R7, R4, R5, PT ;  /* 0x0000000407007246 */ /* 0x000fc80003800105 */
[----:B------:R-:W-:-:S13]  /*00a0*/  ISETP.GE.AND P0, PT, R7, R0, PT ;  /* 0x000000000700720c */ /* 0x000fda0003f06270 */
[----:B------:R-:W-:Y:S05]  /*00b0*/  @P0 EXIT ;  /* 0x000000000000094d */ /* 0x000fea0003800000 */
[----:B------:R-:W0:Y:S01]  /*00c0*/  LDC.64 R8, c[0x0][0x380] ;  /* 0x0000e000ff087b82 */ /* 0x000e220000000a00 */
[----:B------:R-:W-:Y:S01]  /*00d0*/  ISETP.GE.AND P0, PT, R4, 0x1, PT ;  /* 0x000000010400780c */ /* 0x000fe20003f06270 */
[----:B------:R-:W1:Y:S01]  /*00e0*/  LDCU.64 UR6, c[0x0][0x358] ;  /* 0x00006b00ff0677ac */ /* 0x000e620008000a00 */
[----:B------:R-:W-:Y:S01]  /*00f0*/  MOV R4, R3 ;  /* 0x0000000300047202 */ /* 0x000fe20000000f00 */
[----:B------:R-:W-:Y:S02]  /*0100*/  IMAD.MOV.U32 R5, RZ, RZ, R7 ;  /* 0x000000ffff057224 */ /* 0x000fe400078e0007 */
[----:B------:R-:W-:Y:S02]  /*0110*/  IMAD.MOV.U32 R2, RZ, RZ, R3 ;  /* 0x000000ffff027224 */ /* 0x000fe400078e0003 */
[----:B------:R-:W2:Y:S06]  /*0120*/  LDC.64 R10, c[0x0][0x388] ;  /* 0x0000e200ff0a7b82 */ /* 0x000eac0000000a00 */
[----:B------:R-:W-:Y:S05]  /*0130*/  @!P0 BRA `(.L_x_0) ;  /* 0x0000000000548947 */ /* 0x000fea0003800000 */
[----:B------:R-:W-:Y:S01]  /*0140*/  BSSY.RECONVERGENT B0, `(.L_x_0) ;  /* 0x0000014000007945 */ /* 0x000fe20003800200 */
.L_x_1:
[----:B0-----:R-:W-:-:S04]  /*0150*/  IMAD.WIDE R12, R4, 0x4, R8 ;  /* 0x00000004040c7825 */ /* 0x001fc800078e0208 */
[----:B------:R-:W-:Y:S02]  /*0160*/  IMAD.WIDE R14, R5, 0x4, R8 ;  /* 0x00000004050e7825 */ /* 0x000fe400078e0208 */
[----:B-1----:R-:W3:Y:S04]  /*0170*/  LDG.E R12, desc[UR6][R12.64] ;  /* 0x000000060c0c7981 */ /* 0x002ee8000c1e1900 */
[----:B------:R-:W3:Y:S01]  /*0180*/  LDG.E R15, desc[UR6][R14.64] ;  /* 0x000000060e0f7981 */ /* 0x000ee2000c1e1900 */
[----:B--2---:R-:W-:Y:S01]  /*0190*/  IMAD.WIDE R16, R2, 0x4, R10 ;  /* 0x0000000402107825 */ /* 0x004fe200078e020a */
[----:B------:R-:W-:-:S03]  /*01a0*/  IADD3 R6, PT, PT, R4, 0x1, RZ ;  /* 0x0000000104067810 */ /* 0x000fc60007ffe0ff */
[----:B------:R-:W-:Y:S02]  /*01b0*/  VIADD R19, R5, 0x1 ;  /* 0x0000000105137836 */ /* 0x000fe40000000000 */
[----:B------:R-:W-:Y:S01]  /*01c0*/  VIADD R2, R2, 0x1 ;  /* 0x0000000102027836 */ /* 0x000fe20000000000 */
[CC--:B---3--:R-:W-:Y:S02]  /*01d0*/  ISETP.GT.AND P1, PT, R12.reuse, R15.reuse, PT ;  /* 0x0000000f0c00720c */ /* 0x0c8fe40003f24270 */
[CC--:B------:R-:W-:Y:S02]  /*01e0*/  ISETP.GT.AND P0, PT, R12.reuse, R15.reuse, PT ;  /* 0x0000000f0c00720c */ /* 0x0c0fe40003f04270 */
[----:B------:R-:W-:-:S05]  /*01f0*/  VIMNMX R21, PT, PT, R12, R15, PT ;  /* 0x0000000f0c157248 */ /* 0x000fca0003fe0100 */
[----:B------:R3:W-:Y:S04]  /*0200*/  STG.E desc[UR6][R16.64], R21 ;  /* 0x0000001510007986 */ /* 0x0007e8000c101906 */
[----:B------:R-:W-:Y:S02]  /*0210*/  @P1 IMAD.MOV R6, RZ, RZ, R4 ;  /* 0x000000ffff061224 */ /* 0x000fe400078e0204 */
[----:B------:R-:W-:Y:S02]  /*0220*/  @!P0 IADD3 R19, PT, PT, R5, RZ, RZ ;  /* 0x000000ff05138210 */ /* 0x000fe40007ffe0ff */
[----:B------:R-:W-:Y:S01]  /*0230*/  IMAD.MOV.U32 R4, RZ, RZ, R6 ;  /* 0x000000ffff047224 */ /* 0x000fe200078e0006 */
[----:B------:R-:W-:Y:S02]  /*0240*/  ISETP.LT.AND P1, PT, R6, R7, PT ;  /* 0x000000070600720c */ /* 0x000fe40003f21270 */
[----:B------:R-:W-:-:S02]  /*0250*/  ISETP.GE.AND P0, PT, R19, R0, PT ;  /* 0x000000001300720c */ /* 0x000fc40003f06270 */
[----:B------:R-:W-:-:S11]  /*0260*/  MOV R5, R19 ;  /* 0x0000001300057202 */ /* 0x000fd60000000f00 */
[----:B---3--:R-:W-:Y:S05]  /*0270*/  @!P0 BRA P1, `(.L_x_1) ;  /* 0xfffffffc00b48947 */ /* 0x008fea000083ffff */
[----:B------:R-:W-:Y:S05]  /*0280*/  BSYNC.RECONVERGENT B0 ;  /* 0x0000000000007941 */ /* 0x000fea0003800200 */
.L_x_0:
[----:B------:R-:W-:Y:S01]  /*0290*/  ISETP.GE.AND P0, PT, R4, R7, PT ;  /* 0x000000070400720c */ /* 0x000fe20003f06270 */
[----:B------:R-:W-:-:S12]  /*02a0*/  BSSY.RECONVERGENT B0, `(.L_x_2) ;  /* 0x000002c000007945 */ /* 0x000fd80003800200 */
[----:B------:R-:W-:Y:S05]  /*02b0*/  @P0 BRA `(.L_x_3) ;  /* 0x0000000000a80947 */ /* 0x000fea0003800000 */
[----:B------:R-:W-:Y:S01]  /*02c0*/  IMAD.IADD R6, R7, 0x1, -R4 ;  /* 0x0000000107067824 */ /* 0x000fe200078e0a04 */
[----:B------:R-:W-:Y:S01]  /*02d0*/  BSSY.RECONVERGENT B1, `(.L_x_4) ;  /* 0x0000011000017945 */ /* 0x000fe20003800200 */
[----:B0-----:R-:W-:-:S03]  /*02e0*/  IMAD.IADD R8, R4, 0x1, -R7 ;  /* 0x0000000104087824 */ /* 0x001fc600078e0a07 */
[----:B------:R-:W-:Y:S02]  /*02f0*/  LOP3.LUT P1, R6, R6, 0x3, RZ, 0xc0, !PT ;  /* 0x0000000306067812 */ /* 0x000fe4000782c0ff */
[----:B------:R-:W-:-:S11]  /*0300*/  ISETP.GT.U32.AND P0, PT, R8, -0x4, PT ;  /* 0xfffffffc0800780c */ /* 0x000fd60003f04070 */
[----:B------:R-:W-:Y:S05]  /*0310*/  @!P1 BRA `(.L_x_5) ;  /* 0x0000000000309947 */ /* 0x000fea0003800000 */
[----:B------:R-:W0:Y:S01]  /*0320*/  LDC.64 R14, c[0x0][0x380] ;  /* 0x0000e000ff0e7b82 */ /* 0x000e220000000a00 */
[----:B------:R-:W-:-:S07]  /*0330*/  IADD3 R6, PT, PT, -R6, RZ, RZ ;  /* 0x000000ff06067210 */ /* 0x000fce0007ffe1ff */
[----:B--2---:R-:W2:Y:S02]  /*0340*/  LDC.64 R10, c[0x0][0x388] ;  /* 0x0000e200ff0a7b82 */ /* 0x004ea40000000a00 */
.L_x_6:
[----:B0--3--:R-:W-:-:S06]  /*0350*/  IMAD.WIDE R8, R4, 0x4, R14 ;  /* 0x0000000404087825 */ /* 0x009fcc00078e020e */
[----:B-1----:R-:W3:Y:S01]  /*0360*/  LDG.E R9, desc[UR6][R8.64] ;  /* 0x0000000608097981 */ /* 0x002ee2000c1e1900 */
[C---:B--2---:R-:W-:Y:S01]  /*0370*/  IMAD.WIDE R12, R2.reuse, 0x4, R10 ;  /* 0x00000004020c7825 */ /* 0x044fe200078e020a */
[----:B------:R-:W-:-:S03]  /*0380*/  IADD3 R2, PT, PT, R2, 0x1, RZ ;  /* 0x0000000102027810 */ /* 0x000fc60007ffe0ff */
[----:B------:R-:W-:Y:S02]  /*0390*/  VIADD R6, R6, 0x1 ;  /* 0x0000000106067836 */ /* 0x000fe40000000000 */
[----:B------:R-:W-:-:S03]  /*03a0*/  VIADD R4, R4, 0x1 ;  /* 0x0000000104047836 */ /* 0x000fc60000000000 */
[----:B------:R-:W-:Y:S01]  /*03b0*/  ISETP.NE.AND P1, PT, R6, RZ, PT ;  /* 0x000000ff0600720c */ /* 0x000fe20003f25270 */
[----:B---3--:R3:W-:-:S12]  /*03c0*/  STG.E desc[UR6][R12.64], R9 ;  /* 0x000000090c007986 */ /* 0x0087d8000c101906 */
[----:B------:R-:W-:Y:S05]  /*03d0*/  @P1 BRA `(.L_x_6) ;  /* 0xfffffffc00dc1947 */ /* 0x000fea000383ffff */
.L_x_5:
[----:B-1----:R-:W-:Y:S05]  /*03e0*/  BSYNC.RECONVERGENT B1 ;  /* 0x0000000000017941 */ /* 0x002fea0003800200 */
.L_x_4:
[----:B------:R-:W-:Y:S05]  /*03f0*/  @P0 BRA `(.L_x_3) ;  /* 0x0000000000580947 */ /* 0x000fea0003800000 */
[----:B---3--:R-:W0:Y:S01]  /*0400*/  LDC.64 R8, c[0x0][0x380] ;  /* 0x0000e000ff087b82 */ /* 0x008e220000000a00 */
[----:B------:R-:W-:-:S07]  /*0410*/  IMAD.IADD R14, R4, 0x1, -R7 ;  /* 0x00000001040e7824 */ /* 0x000fce00078e0a07 */
[----:B--2---:R-:W1:Y:S01]  /*0420*/  LDC.64 R10, c[0x0][0x388] ;  /* 0x0000e200ff0a7b82 */ /* 0x004e620000000a00 */
[----:B0-----:R-:W-:-:S05]  /*0430*/  IADD3 R6, P0, PT, R8, 0x8, RZ ;  /* 0x0000000808067810 */ /* 0x001fca0007f1e0ff */
[----:B------:R-:W-:Y:S01]  /*0440*/  IMAD.X R7, RZ, RZ, R9, P0 ;  /* 0x000000ffff077224 */ /* 0x000fe200000e0609 */
[----:B-1----:R-:W-:-:S04]  /*0450*/  IADD3 R8, P1, PT, R10, 0x8, RZ ;  /* 0x000000080a087810 */ /* 0x002fc80007f3e0ff */
[----:B------:R-:W-:-:S09]  /*0460*/  IADD3.X R9, PT, PT, RZ, R11, RZ, P1, !PT ;  /* 0x0000000bff097210 */ /* 0x000fd20000ffe4ff */
.L_x_7:
[----:B------:R-:W-:-:S05]  /*0470*/  IMAD.WIDE R10, R4, 0x4, R6 ;  /* 0x00000004040a7825 */ /* 0x000fca00078e0206 */
[----:B----4-:R-:W2:Y:S01]  /*0480*/  LDG.E R15, desc[UR6][R10.64+-0x8] ;  /* 0xfffff8060a0f7981 */ /* 0x010ea2000c1e1900 */
[----:B------:R-:W-:-:S05]  /*0490*/  IMAD.WIDE R12, R2, 0x4, R8 ;  /* 0x00000004020c7825 */ /* 0x000fca00078e0208 */
[----:B--2---:R4:W-:Y:S04]  /*04a0*/  STG.E desc[UR6][R12.64+-0x8], R15 ;  /* 0xfffff80f0c007986 */ /* 0x0049e8000c101906 */
[----:B------:R-:W2:Y:S04]  /*04b0*/  LDG.E R17, desc[UR6][R10.64+-0x4] ;  /* 0xfffffc060a117981 */ /* 0x000ea8000c1e1900 */
[----:B--2---:R4:W-:Y:S04]  /*04c0*/  STG.E desc[UR6][R12.64+-0x4], R17 ;  /* 0xfffffc110c007986 */ /* 0x0049e8000c101906 */
[----:B------:R-:W2:Y:S04]  /*04d0*/  LDG.E R19, desc[UR6][R10.64] ;  /* 0x000000060a137981 */ /* 0x000ea8000c1e1900 */
[----:B--2---:R4:W-:Y:S04]  /*04e0*/  STG.E desc[UR6][R12.64], R19 ;  /* 0x000000130c007986 */ /* 0x0049e8000c101906 */
[----:B------:R-:W2:Y:S01]  /*04f0*/  LDG.E R21, desc[UR6][R10.64+0x4] ;  /* 0x000004060a157981 */ /* 0x000ea2000c1e1900 */
[----:B------:R-:W-:Y:S01]  /*0500*/  VIADD R14, R14, 0x4 ;  /* 0x000000040e0e7836 */ /* 0x000fe20000000000 */
[----:B------:R-:W-:Y:S01]  /*0510*/  IADD3 R2, PT, PT, R2, 0x4, RZ ;  /* 0x0000000402027810 */ /* 0x000fe20007ffe0ff */
[----:B------:R-:W-:-:S03]  /*0520*/  VIADD R4, R4, 0x4 ;  /* 0x0000000404047836 */ /* 0x000fc60000000000 */
[----:B------:R-:W-:Y:S01]  /*0530*/  ISETP.NE.AND P0, PT, R14, RZ, PT ;  /* 0x000000ff0e00720c */ /* 0x000fe20003f05270 */
[----:B--2---:R4:W-:-:S12]  /*0540*/  STG.E desc[UR6][R12.64+0x4], R21 ;  /* 0x000004150c007986 */ /* 0x0049d8000c101906 */
[----:B------:R-:W-:Y:S05]  /*0550*/  @P0 BRA `(.L_x_7) ;  /* 0xfffffffc00c40947 */ /* 0x000fea000383ffff */
.L_x_3:
[----:B-1----:R-:W-:Y:S05]  /*0560*/  BSYNC.RECONVERGENT B0 ;  /* 0x0000000000007941 */ /* 0x002fea0003800200 */
.L_x_2:
[----:B------:R-:W-:Y:S01]  /*0570*/  ISETP.GE.AND P0, PT, R5, R0, PT ;  /* 0x000000000500720c */ /* 0x000fe20003f06270 */
[----:B------:R-:W-:-:S12]  /*0580*/  BSSY.RECONVERGENT B0, `(.L_x_8) ;  /* 0x000002c000007945 */ /* 0x000fd80003800200 */
[----:B------:R-:W-:Y:S05]  /*0590*/  @P0 BRA `(.L_x_9) ;  /* 0x0000000000a80947 */ /* 0x000fea0003800000 */
[C---:B------:R-:W-:Y:S01]  /*05a0*/  IMAD.IADD R4, R0.reuse, 0x1, -R5 ;  /* 0x0000000100047824 */ /* 0x040fe200078e0a05 */
[----:B------:R-:W-:Y:S01]  /*05b0*/  IADD3 R6, PT, PT, -R0, R5, RZ ;  /* 0x0000000500067210 */ /* 0x000fe20007ffe1ff */
[----:B------:R-:W-:Y:S03]  /*05c0*/  BSSY.RECONVERGENT B1, `(.L_x_10) ;  /* 0x0000010000017945 */ /* 0x000fe60003800200 */
[----:B------:R-:W-:Y:S02]  /*05d0*/  LOP3.LUT P1, R4, R4, 0x3, RZ, 0xc0, !PT ;  /* 0x0000000304047812 */ /* 0x000fe4000782c0ff */
[----:B------:R-:W-:-:S11]  /*05e0*/  ISETP.GT.U32.AND P0, PT, R6, -0x4, PT ;  /* 0xfffffffc0600780c */ /* 0x000fd60003f04070 */
[----:B------:R-:W-:Y:S05]  /*05f0*/  @!P1 BRA `(.L_x_11) ;  /* 0x0000000000309947 */ /* 0x000fea0003800000 */
[----:B---34-:R-:W1:Y:S01]  /*0600*/  LDC.64 R12, c[0x0][0x380] ;  /* 0x0000e000ff0c7b82 */ /* 0x018e620000000a00 */
[----:B------:R-:W-:-:S07]  /*0610*/  IMAD.MOV R4, RZ, RZ, -R4 ;  /* 0x000000ffff047224 */ /* 0x000fce00078e0a04 */
[----:B0-----:R-:W0:Y:S02]  /*0620*/  LDC.64 R8, c[0x0][0x388] ;  /* 0x0000e200ff087b82 */ /* 0x001e240000000a00 */
.L_x_12:
[----:B01----:R-:W-:-:S06]  /*0630*/  IMAD.WIDE R6, R5, 0x4, R12 ;  /* 0x0000000405067825 */ /* 0x003fcc00078e020c */
[----:B------:R-:W3:Y:S01]  /*0640*/  LDG.E R7, desc[UR6][R6.64] ;  /* 0x0000000606077981 */ /* 0x000ee2000c1e1900 */
[----:B0-2---:R-:W-:Y:S01]  /*0650*/  IMAD.WIDE R10, R2, 0x4, R8 ;  /* 0x00000004020a7825 */ /* 0x005fe200078e0208 */
[----:B------:R-:W-:Y:S02]  /*0660*/  IADD3 R4, PT, PT, R4, 0x1, RZ ;  /* 0x0000000104047810 */ /* 0x000fe40007ffe0ff */
[----:B------:R-:W-:Y:S01]  /*0670*/  IADD3 R2, PT, PT, R2, 0x1, RZ ;  /* 0x0000000102027810 */ /* 0x000fe20007ffe0ff */
[----:B------:R-:W-:Y:S01]  /*0680*/  VIADD R5, R5, 0x1 ;  /* 0x0000000105057836 */ /* 0x000fe20000000000 */
[----:B------:R-:W-:Y:S01]  /*0690*/  ISETP.NE.AND P1, PT, R4, RZ, PT ;  /* 0x000000ff0400720c */ /* 0x000fe20003f25270 */
[----:B---3--:R0:W-:-:S12]  /*06a0*/  STG.E desc[UR6][R10.64], R7 ;  /* 0x000000070a007986 */ /* 0x0081d8000c101906 */
[----:B------:R-:W-:Y:S05]  /*06b0*/  @P1 BRA `(.L_x_12) ;  /* 0xfffffffc00dc1947 */ /* 0x000fea000383ffff */
.L_x_11:
[----:B------:R-:W-:Y:S05]  /*06c0*/  BSYNC.RECONVERGENT B1 ;  /* 0x0000000000017941 */ /* 0x000fea0003800200 */
.L_x_10:
[----:B------:R-:W-:Y:S05]  /*06d0*/  @P0 BRA `(.L_x_9) ;  /* 0x0000000000580947 */ /* 0x000fea0003800000 */
[----:B0-----:R-:W0:Y:S01]  /*06e0*/  LDC.64 R6, c[0x0][0x388] ;  /* 0x0000e200ff067b82 */ /* 0x001e220000000a00 */
[----:B------:R-:W-:-:S07]  /*06f0*/  IMAD.IADD R4, R5, 0x1, -R0 ;  /* 0x0000000105047824 */ /* 0x000fce00078e0a00 */
[----:B---3--:R-:W1:Y:S01]  /*0700*/  LDC.64 R8, c[0x0][0x380] ;  /* 0x0000e000ff087b82 */ /* 0x008e620000000a00 */
[----:B0-----:R-:W-:-:S05]  /*0710*/  IADD3 R6, P1, PT, R6, 0x8, RZ ;  /* 0x0000000806067810 */ /* 0x001fca0007f3e0ff */
[----:B------:R-:W-:Y:S01]  /*0720*/  IMAD.X R7, RZ, RZ, R7, P1 ;  /* 0x000000ffff077224 */ /* 0x000fe200008e0607 */
[----:B-1----:R-:W-:-:S04]  /*0730*/  IADD3 R8, P0, PT, R8, 0x8, RZ ;  /* 0x0000000808087810 */ /* 0x002fc80007f1e0ff */
[----:B------:R-:W-:-:S09]  /*0740*/  IADD3.X R9, PT, PT, RZ, R9, RZ, P0, !PT ;  /* 0x00000009ff097210 */ /* 0x000fd200007fe4ff */
.L_x_13:
[----:B--2---:R-:W-:-:S05]  /*0750*/  IMAD.WIDE R10, R5, 0x4, R8 ;  /* 0x00000004050a7825 */ /* 0x004fca00078e0208 */
[----:B-1--4-:R-:W2:Y:S01]  /*0760*/  LDG.E R15, desc[UR6][R10.64+-0x8] ;  /* 0xfffff8060a0f7981 */ /* 0x012ea2000c1e1900 */
[----:B------:R-:W-:-:S05]  /*0770*/  IMAD.WIDE R12, R2, 0x4, R6 ;  /* 0x00000004020c7825 */ /* 0x000fca00078e0206 */
[----:B--2---:R1:W-:Y:S04]  /*0780*/  STG.E desc[UR6][R12.64+-0x8], R15 ;  /* 0xfffff80f0c007986 */ /* 0x0043e8000c101906 */
[----:B------:R-:W2:Y:S04]  /*0790*/  LDG.E R17, desc[UR6][R10.64+-0x4] ;  /* 0xfffffc060a117981 */ /* 0x000ea8000c1e1900 */
[----:B--2---:R1:W-:Y:S04]  /*07a0*/  STG.E desc[UR6][R12.64+-0x4], R17 ;  /* 0xfffffc110c007986 */ /* 0x0043e8000c101906 */
[----:B------:R-:W2:Y:S04]  /*07b0*/  LDG.E R19, desc[UR6][R10.64] ;  /* 0x000000060a137981 */ /* 0x000ea8000c1e1900 */
[----:B--2---:R1:W-:Y:S04]  /*07c0*/  STG.E desc[UR6][R12.64], R19 ;  /* 0x000000130c007986 */ /* 0x0043e8000c101906 */
[----:B------:R-:W2:Y:S01]  /*07d0*/  LDG.E R21, desc[UR6][R10.64+0x4] ;  /* 0x000004060a157981 */ /* 0x000ea2000c1e1900 */
[----:B------:R-:W-:Y:S01]  /*07e0*/  IADD3 R4, PT, PT, R4, 0x4, RZ ;  /* 0x0000000404047810 */ /* 0x000fe20007ffe0ff */
[----:B------:R-:W-:Y:S01]  /*07f0*/  VIADD R5, R5, 0x4 ;  /* 0x0000000405057836 */ /* 0x000fe20000000000 */
[----:B------:R-:W-:-:S02]  /*0800*/  IADD3 R2, PT, PT, R2, 0x4, RZ ;  /* 0x0000000402027810 */ /* 0x000fc40007ffe0ff */
[----:B------:R-:W-:Y:S01]  /*0810*/  ISETP.NE.AND P0, PT, R4, RZ, PT ;  /* 0x000000ff0400720c */ /* 0x000fe20003f05270 */
[----:B--2---:R1:W-:-:S12]  /*0820*/  STG.E desc[UR6][R12.64+0x4], R21 ;  /* 0x000004150c007986 */ /* 0x0043d8000c101906 */
[----:B------:R-:W-:Y:S05]  /*0830*/  @P0 BRA `(.L_x_13) ;  /* 0xfffffffc00c40947 */ /* 0x000fea000383ffff */
.L_x_9:
[----:B------:R-:W-:Y:S05]  /*0840*/  BSYNC.RECONVERGENT B0 ;  /* 0x0000000000007941 */ /* 0x000fea0003800200 */
.L_x_8:
[----:B------:R-:W-:-:S13]  /*0850*/  ISETP.GE.AND P0, PT, R3, R0, PT ;  /* 0x000000000300720c */ /* 0x000fda0003f06270 */
[----:B------:R-:W-:Y:S05]  /*0860*/  @P0 EXIT ;  /* 0x000000000000094d */ /* 0x000fea0003800000 */
[--C-:B------:R-:W-:Y:S01]  /*0870*/  IMAD.IADD R2, R0, 0x1, -R3.reuse ;  /* 0x0000000100027824 */ /* 0x100fe200078e0a03 */
[----:B------:R-:W-:Y:S01]  /*0880*/  IADD3 R4, PT, PT, R3, -R0, RZ ;  /* 0x8000000003047210 */ /* 0x000fe20007ffe0ff */
[----:B------:R-:W-:Y:S01]  /*0890*/  BSSY.RECONVERGENT B0, `(.L_x_14) ;  /* 0x0000011000007945 */ /* 0x000fe20003800200 */
[----:B0-2---:R-:W-:Y:S02]  /*08a0*/  IMAD.MOV.U32 R11, RZ, RZ, R3 ;  /* 0x000000ffff0b7224 */ /* 0x005fe400078e0003 */
[----:B------:R-:W-:Y:S02]  /*08b0*/  LOP3.LUT P1, R2, R2, 0x3, RZ, 0xc0, !PT ;  /* 0x0000000302027812 */ /* 0x000fe4000782c0ff */
[----:B------:R-:W-:-:S11]  /*08c0*/  ISETP.GT.U32.AND P0, PT, R4, -0x4, PT ;  /* 0xfffffffc0400780c */ /* 0x000fd60003f04070 */
[----:B------:R-:W-:Y:S05]  /*08d0*/  @!P1 BRA `(.L_x_15) ;  /* 0x0000000000309947 */ /* 0x000fea0003800000 */
[----:B------:R-:W0:Y:S01]  /*08e0*/  LDC.64 R6, c[0x0][0x380] ;  /* 0x0000e000ff067b82 */ /* 0x000e220000000a00 */
[----:B------:R-:W-:Y:S01]  /*08f0*/  IADD3 R10, PT, PT, -R2, RZ, RZ ;  /* 0x000000ff020a7210 */ /* 0x000fe20007ffe1ff */
[----:B------:R-:W-:-:S06]  /*0900*/  IMAD.MOV.U32 R11, RZ, RZ, R3 ;  /* 0x000000ffff0b7224 */ /* 0x000fcc00078e0003 */
[----:B---3--:R-:W2:Y:S02]  /*0910*/  LDC.64 R8, c[0x0][0x388] ;  /* 0x0000e200ff087b82 */ /* 0x008ea40000000a00 */
.L_x_16:
[----:B0-2---:R-:W-:-:S06]  /*0920*/  IMAD.WIDE R4, R11, 0x4, R8 ;  /* 0x000000040b047825 */ /* 0x005fcc00078e0208 */
[----:B------:R-:W2:Y:S01]  /*0930*/  LDG.E R5, desc[UR6][R4.64] ;  /* 0x0000000604057981 */ /* 0x000ea2000c1e1900 */
[----:B0-----:R-:W-:Y:S01]  /*0940*/  IMAD.WIDE R2, R11, 0x4, R6 ;  /* 0x000000040b027825 */ /* 0x001fe200078e0206 */
[----:B------:R-:W-:-:S03]  /*0950*/  IADD3 R10, PT, PT, R10, 0x1, RZ ;  /* 0x000000010a0a7810 */ /* 0x000fc60007ffe0ff */
[----:B------:R-:W-:Y:S01]  /*0960*/  VIADD R11, R11, 0x1 ;  /* 0x000000010b0b7836 */ /* 0x000fe20000000000 */
[----:B------:R-:W-:Y:S01]  /*0970*/  ISETP.NE.AND P1, PT, R10, RZ, PT ;  /* 0x000000ff0a00720c */ /* 0x000fe20003f25270 */
[----:B--2---:R0:W-:-:S12]  /*0980*/  STG.E desc[UR6][R2.64], R5 ;  /* 0x0000000502007986 */ /* 0x0041d8000c101906 */
[----:B------:R-:W-:Y:S05]  /*0990*/  @P1 BRA `(.L_x_16) ;  /* 0xfffffffc00e01947 */ /* 0x000fea000383ffff */
.L_x_15:
[----:B------:R-:W-:Y:S05]  /*09a0*/  BSYNC.RECONVERGENT B0 ;  /* 0x0000000000007941 */ /* 0x000fea0003800200 */
.L_x_14:
[----:B------:R-:W-:Y:S05]  /*09b0*/  @P0 EXIT ;  /* 0x000000000000094d */ /* 0x000fea0003800000 */
[----:B------:R-:W2:Y:S01]  /*09c0*/  LDCU.128 UR8, c[0x0][0x380] ;  /* 0x00007000ff0877ac */ /* 0x000ea20008000c00 */
[----:B------:R-:W-:Y:S01]  /*09d0*/  IADD3 R0, PT, PT, -R0, R11, RZ ;  /* 0x0000000b00007210 */ /* 0x000fe20007ffe1ff */
[----:B--2---:R-:W-:Y:S02]  /*09e0*/  UIADD3 UR4, UP0, UPT, UR10, 0x8, URZ ;  /* 0x000000080a047890 */ /* 0x004fe4000ff1e0ff */
[----:B------:R-:W-:Y:S02]  /*09f0*/  UIADD3 UR8, UP1, UPT, UR8, 0x8, URZ ;  /* 0x0000000808087890 */ /* 0x000fe4000ff3e0ff */
[----:B------:R-:W-:Y:S02]  /*0a00*/  UIADD3.X UR5, UPT, UPT, URZ, UR11, URZ, UP0, !UPT ;  /* 0x0000000bff057290 */ /* 0x000fe400087fe4ff */
[----:B------:R-:W-:-:S12]  /*0a10*/  UIADD3.X UR9, UPT, UPT, URZ, UR9, URZ, UP1, !UPT ;  /* 0x00000009ff097290 */ /* 0x000fd80008ffe4ff */
.L_x_17:
[----:B0-----:R-:W-:Y:S01]  /*0a20*/  MOV R3, UR5 ;  /* 0x0000000500037c02 */ /* 0x001fe20008000f00 */
[----:B------:R-:W-:-:S04]  /*0a30*/  IMAD.U32 R2, RZ, RZ, UR4 ;  /* 0x00000004ff027e24 */ /* 0x000fc8000f8e00ff */
[----:B------:R-:W-:-:S05]  /*0a40*/  IMAD.WIDE R2, R11, 0x4, R2 ;  /* 0x000000040b027825 */ /* 0x000fca00078e0202 */
[----:B--2---:R-:W2:Y:S01]  /*0a50*/  LDG.E R7, desc[UR6][R2.64+-0x8] ;  /* 0xfffff80602077981 */ /* 0x004ea2000c1e1900 */
[----:B------:R-:W-:Y:S01]  /*0a60*/  MOV R5, UR9 ;  /* 0x0000000900057c02 */ /* 0x000fe20008000f00 */
[----:B------:R-:W-:-:S04]  /*0a70*/  IMAD.U32 R4, RZ, RZ, UR8 ;  /* 0x00000008ff047e24 */ /* 0x000fc8000f8e00ff */
[----:B------:R-:W-:-:S05]  /*0a80*/  IMAD.WIDE R4, R11, 0x4, R4 ;  /* 0x000000040b047825 */ /* 0x000fca00078e0204 */
[----:B--2---:R2:W-:Y:S04]  /*0a90*/  STG.E desc[UR6][R4.64+-0x8], R7 ;  /* 0xfffff80704007986 */ /* 0x0045e8000c101906 */
[----:B---3--:R-:W3:Y:S04]  /*0aa0*/  LDG.E R9, desc[UR6][R2.64+-0x4] ;  /* 0xfffffc0602097981 */ /* 0x008ee8000c1e1900 */
[----:B---3--:R2:W-:Y:S04]  /*0ab0*/  STG.E desc[UR6][R4.64+-0x4], R9 ;  /* 0xfffffc0904007986 */ /* 0x0085e8000c101906 */
[----:B-1--4-:R-:W3:Y:S04]  /*0ac0*/  LDG.E R13, desc[UR6][R2.64] ;  /* 0x00000006020d7981 */ /* 0x012ee8000c1e1900 */
[----:B---3--:R2:W-:Y:S04]  /*0ad0*/  STG.E desc[UR6][R4.64], R13 ;  /* 0x0000000d04007986 */ /* 0x0085e8000c101906 */
[----:B------:R-:W3:Y:S01]  /*0ae0*/  LDG.E R15, desc[UR6][R2.64+0x4] ;  /* 0x00000406020f7981 */ /* 0x000ee2000c1e1900 */
[----:B------:R-:W-:Y:S01]  /*0af0*/  VIADD R0, R0, 0x4 ;  /* 0x0000000400007836 */ /* 0x000fe20000000000 */
[----:B------:R-:W-:-:S04]  /*0b00*/  IADD3 R11, PT, PT, R11, 0x4, RZ ;  /* 0x000000040b0b7810 */ /* 0x000fc80007ffe0ff */
[----:B------:R-:W-:Y:S01]  /*0b10*/  ISETP.NE.AND P0, PT, R0, RZ, PT ;  /* 0x000000ff0000720c */ /* 0x000fe20003f05270 */
[----:B---3--:R2:W-:-:S12]  /*0b20*/  STG.E desc[UR6][R4.64+0x4], R15 ;  /* 0x0000040f04007986 */ /* 0x0085d8000c101906 */
[----:B------:R-:W-:Y:S05]  /*0b30*/  @P0 BRA `(.L_x_17) ;  /* 0xfffffffc00b80947 */ /* 0x000fea000383ffff */
[----:B------:R-:W-:Y:S05]  /*0b40*/  EXIT ;  /* 0x000000000000794d */ /* 0x000fea0003800000 */
.L_x_18:
[----:B------:R-:W-:-:S00]  /*0b50*/  BRA `(.L_x_18) ;  /* 0xfffffffc00fc7947 */ /* 0x000fc0000383ffff */
[----:B------:R-:W-:-:S00]  /*0b60*/  NOP ;  /* 0x0000000000007918 */ /* 0x000fc00000000000 */
        /* <DEDUP_REMOVED lines=9> */
.L_x_19:


//--------------------- .nv.shared.reserved.0     --------------------------
	.section	.nv.shared.reserved.0,"aw",@nobits
	.weak		__nv_reservedSMEM_offset_0_alias
	.size		__nv_reservedSMEM_offset_0_alias, 0, 64
	.other		__nv_reservedSMEM_offset_0_alias,@"STO_CUDA_RESERVED_SHARED STV_DEFAULT"
__nv_reservedSMEM_offset_0_alias:
	.zero		0
	.zero		64


//--------------------- .nv.constant0._Z17merge_sort_kernelPiS_ii --------------------------
	.section	.nv.constant0._Z17merge_sort_kernelPiS_ii,"a",@progbits
	.sectionflags	@""
	.align	4
.nv.constant0._Z17merge_sort_kernelPiS_ii:
	.zero		920


//--------------------- SYMBOLS --------------------------

	.type		.nv.reservedSmem.offset0,@object
	.size		.nv.reservedSmem.offset0,0x4
